//
// Generated by NVIDIA NVVM Compiler
//
// Compiler Build ID: CL-36424714
// Cuda compilation tools, release 13.0, V13.0.88
// Based on NVVM 20.0.0
//

.version 9.0
.target sm_100
.address_size 64

	// .globl	_Z15evalphaseattGPUP7double2PKdS2_S2_S2_S2_S2_
.const .align 8 .b8 box_min[24];
.const .align 8 .b8 box_max[24];
.const .align 8 .b8 x[24];
.const .align 8 .f64 sigt;
.const .align 4 .u32 vSize;

.visible .entry _Z15evalphaseattGPUP7double2PKdS2_S2_S2_S2_S2_(
	.param .u64 .ptr .align 1 _Z15evalphaseattGPUP7double2PKdS2_S2_S2_S2_S2__param_0,
	.param .u64 .ptr .align 1 _Z15evalphaseattGPUP7double2PKdS2_S2_S2_S2_S2__param_1,
	.param .u64 .ptr .align 1 _Z15evalphaseattGPUP7double2PKdS2_S2_S2_S2_S2__param_2,
	.param .u64 .ptr .align 1 _Z15evalphaseattGPUP7double2PKdS2_S2_S2_S2_S2__param_3,
	.param .u64 .ptr .align 1 _Z15evalphaseattGPUP7double2PKdS2_S2_S2_S2_S2__param_4,
	.param .u64 .ptr .align 1 _Z15evalphaseattGPUP7double2PKdS2_S2_S2_S2_S2__param_5,
	.param .u64 .ptr .align 1 _Z15evalphaseattGPUP7double2PKdS2_S2_S2_S2_S2__param_6
)
{
	.reg .pred 	%p<12>;
	.reg .b32 	%r<37>;
	.reg .b32 	%f<3>;
	.reg .b64 	%rd<30>;
	.reg .b64 	%fd<103>;

	ld.param.u64 	%rd2, [_Z15evalphaseattGPUP7double2PKdS2_S2_S2_S2_S2__param_1];
	ld.param.u64 	%rd4, [_Z15evalphaseattGPUP7double2PKdS2_S2_S2_S2_S2__param_3];
	ld.param.u64 	%rd5, [_Z15evalphaseattGPUP7double2PKdS2_S2_S2_S2_S2__param_4];
	mov.u32 	%r5, %ctaid.x;
	mov.u32 	%r6, %ntid.x;
	mov.u32 	%r7, %tid.x;
	mad.lo.s32 	%r1, %r5, %r6, %r7;
	ld.const.u32 	%r8, [vSize];
	setp.ge.s32 	%p1, %r1, %r8;
	@%p1 bra 	$L__BB0_7;
	ld.param.u64 	%rd29, [_Z15evalphaseattGPUP7double2PKdS2_S2_S2_S2_S2__param_6];
	ld.param.u64 	%rd28, [_Z15evalphaseattGPUP7double2PKdS2_S2_S2_S2_S2__param_5];
	ld.param.u64 	%rd27, [_Z15evalphaseattGPUP7double2PKdS2_S2_S2_S2_S2__param_2];
	cvta.to.global.u64 	%rd8, %rd2;
	cvta.to.global.u64 	%rd9, %rd27;
	cvta.to.global.u64 	%rd10, %rd4;
	cvta.to.global.u64 	%rd11, %rd5;
	cvta.to.global.u64 	%rd12, %rd28;
	cvta.to.global.u64 	%rd13, %rd29;
	mul.wide.s32 	%rd14, %r1, 8;
	add.s64 	%rd15, %rd8, %rd14;
	ld.global.f64 	%fd14, [%rd15];
	add.s64 	%rd16, %rd9, %rd14;
	ld.global.f64 	%fd15, [%rd16];
	add.s64 	%rd17, %rd10, %rd14;
	ld.global.f64 	%fd16, [%rd17];
	add.s64 	%rd18, %rd11, %rd14;
	ld.global.f64 	%fd17, [%rd18];
	add.s64 	%rd19, %rd12, %rd14;
	ld.global.f64 	%fd18, [%rd19];
	add.s64 	%rd20, %rd13, %rd14;
	ld.global.f64 	%fd19, [%rd20];
	setp.gtu.f64 	%p2, %fd17, 0d0000000000000000;
	ld.const.f64 	%fd20, [box_max];
	ld.const.f64 	%fd21, [x];
	ld.const.f64 	%fd22, [box_min];
	selp.f64 	%fd23, %fd21, %fd22, %p2;
	selp.f64 	%fd24, %fd20, %fd21, %p2;
	sub.f64 	%fd25, %fd24, %fd23;
	abs.f64 	%fd26, %fd17;
	div.rn.f64 	%fd27, %fd25, %fd26;
	setp.gtu.f64 	%p3, %fd18, 0d0000000000000000;
	ld.const.f64 	%fd28, [box_max+8];
	ld.const.f64 	%fd29, [x+8];
	ld.const.f64 	%fd30, [box_min+8];
	selp.f64 	%fd31, %fd29, %fd30, %p3;
	selp.f64 	%fd32, %fd28, %fd29, %p3;
	sub.f64 	%fd33, %fd32, %fd31;
	abs.f64 	%fd34, %fd18;
	div.rn.f64 	%fd35, %fd33, %fd34;
	setp.gtu.f64 	%p4, %fd19, 0d0000000000000000;
	ld.const.f64 	%fd36, [box_max+16];
	ld.const.f64 	%fd37, [x+16];
	ld.const.f64 	%fd38, [box_min+16];
	selp.f64 	%fd39, %fd37, %fd38, %p4;
	selp.f64 	%fd40, %fd36, %fd37, %p4;
	sub.f64 	%fd41, %fd40, %fd39;
	abs.f64 	%fd42, %fd19;
	div.rn.f64 	%fd43, %fd41, %fd42;
	min.f64 	%fd44, %fd27, %fd35;
	min.f64 	%fd45, %fd44, %fd43;
	mul.f64 	%fd46, %fd16, %fd37;
	fma.rn.f64 	%fd47, %fd15, %fd29, %fd46;
	fma.rn.f64 	%fd1, %fd14, %fd21, %fd47;
	ld.const.f64 	%fd48, [sigt];
	neg.f64 	%fd49, %fd48;
	mul.f64 	%fd2, %fd45, %fd49;
	fma.rn.f64 	%fd50, %fd2, 0d3FF71547652B82FE, 0d4338000000000000;
	{
	.reg .b32 %temp; 
	mov.b64 	{%r2, %temp}, %fd50;
	}
	mov.f64 	%fd51, 0dC338000000000000;
	add.rn.f64 	%fd52, %fd50, %fd51;
	fma.rn.f64 	%fd53, %fd52, 0dBFE62E42FEFA39EF, %fd2;
	fma.rn.f64 	%fd54, %fd52, 0dBC7ABC9E3B39803F, %fd53;
	fma.rn.f64 	%fd55, %fd54, 0d3E5ADE1569CE2BDF, 0d3E928AF3FCA213EA;
	fma.rn.f64 	%fd56, %fd55, %fd54, 0d3EC71DEE62401315;
	fma.rn.f64 	%fd57, %fd56, %fd54, 0d3EFA01997C89EB71;
	fma.rn.f64 	%fd58, %fd57, %fd54, 0d3F2A01A014761F65;
	fma.rn.f64 	%fd59, %fd58, %fd54, 0d3F56C16C1852B7AF;
	fma.rn.f64 	%fd60, %fd59, %fd54, 0d3F81111111122322;
	fma.rn.f64 	%fd61, %fd60, %fd54, 0d3FA55555555502A1;
	fma.rn.f64 	%fd62, %fd61, %fd54, 0d3FC5555555555511;
	fma.rn.f64 	%fd63, %fd62, %fd54, 0d3FE000000000000B;
	fma.rn.f64 	%fd64, %fd63, %fd54, 0d3FF0000000000000;
	fma.rn.f64 	%fd65, %fd64, %fd54, 0d3FF0000000000000;
	{
	.reg .b32 %temp; 
	mov.b64 	{%r3, %temp}, %fd65;
	}
	{
	.reg .b32 %temp; 
	mov.b64 	{%temp, %r4}, %fd65;
	}
	shl.b32 	%r9, %r2, 20;
	add.s32 	%r10, %r9, %r4;
	mov.b64 	%fd100, {%r3, %r10};
	{
	.reg .b32 %temp; 
	mov.b64 	{%temp, %r11}, %fd2;
	}
	mov.b32 	%f2, %r11;
	abs.f32 	%f1, %f2;
	setp.lt.f32 	%p5, %f1, 0f4086232B;
	@%p5 bra 	$L__BB0_4;
	setp.lt.f64 	%p6, %fd2, 0d0000000000000000;
	add.f64 	%fd66, %fd2, 0d7FF0000000000000;
	selp.f64 	%fd100, 0d0000000000000000, %fd66, %p6;
	setp.geu.f32 	%p7, %f1, 0f40874800;
	@%p7 bra 	$L__BB0_4;
	shr.u32 	%r12, %r2, 31;
	add.s32 	%r13, %r2, %r12;
	shr.s32 	%r14, %r13, 1;
	shl.b32 	%r15, %r14, 20;
	add.s32 	%r16, %r4, %r15;
	mov.b64 	%fd67, {%r3, %r16};
	sub.s32 	%r17, %r2, %r14;
	shl.b32 	%r18, %r17, 20;
	add.s32 	%r19, %r18, 1072693248;
	mov.b32 	%r20, 0;
	mov.b64 	%fd68, {%r20, %r19};
	mul.f64 	%fd100, %fd68, %fd67;
$L__BB0_4:
	mul.f64 	%fd69, %fd1, 0dC000000000000000;
	{
	.reg .b32 %temp; 
	mov.b64 	{%temp, %r21}, %fd69;
	}
	shl.b32 	%r22, %r21, 1;
	setp.gt.u32 	%p8, %r22, -2038431744;
	mov.f64 	%fd70, 0d0000000000000000;
	mul.rn.f64 	%fd71, %fd69, %fd70;
	selp.f64 	%fd7, %fd71, %fd69, %p8;
	{
	.reg .b32 %temp; 
	mov.b64 	{%r23, %temp}, %fd7;
	}
	{
	.reg .b32 %temp; 
	mov.b64 	{%temp, %r24}, %fd7;
	}
	add.s32 	%r25, %r24, 1048576;
	mov.b64 	%fd72, {%r23, %r25};
	cvt.rni.f64.f64 	%fd73, %fd72;
	cvt.rzi.s64.f64 	%rd21, %fd73;
	cvt.u32.u64 	%r26, %rd21;
	fma.rn.f64 	%fd74, %fd73, 0dBFE0000000000000, %fd7;
	mul.f64 	%fd75, %fd74, 0d3CA1A62633145C07;
	fma.rn.f64 	%fd76, %fd74, 0d400921FB54442D18, %fd75;
	mul.rn.f64 	%fd77, %fd76, %fd76;
	fma.rn.f64 	%fd78, %fd77, 0dBDA8FF8320FD8164, 0d3E21EEA7C1EF8528;
	fma.rn.f64 	%fd79, %fd78, %fd77, 0dBE927E4F8E06E6D9;
	fma.rn.f64 	%fd80, %fd79, %fd77, 0d3EFA01A019DDBCE9;
	fma.rn.f64 	%fd81, %fd80, %fd77, 0dBF56C16C16C15D47;
	fma.rn.f64 	%fd82, %fd81, %fd77, 0d3FA5555555555551;
	fma.rn.f64 	%fd83, %fd82, %fd77, 0dBFE0000000000000;
	fma.rn.f64 	%fd84, %fd83, %fd77, 0d3FF0000000000000;
	fma.rn.f64 	%fd85, %fd77, 0d3DE5DB65F9785EBA, 0dBE5AE5F12CB0D246;
	fma.rn.f64 	%fd86, %fd85, %fd77, 0d3EC71DE369ACE392;
	fma.rn.f64 	%fd87, %fd86, %fd77, 0dBF2A01A019DB62A1;
	fma.rn.f64 	%fd88, %fd87, %fd77, 0d3F81111111110818;
	fma.rn.f64 	%fd89, %fd88, %fd77, 0dBFC5555555555554;
	fma.rn.f64 	%fd90, %fd89, %fd77, 0d0000000000000000;
	fma.rn.f64 	%fd91, %fd90, %fd76, %fd76;
	and.b64  	%rd22, %rd21, 1;
	setp.eq.b64 	%p9, %rd22, 1;
	{
	.reg .b32 %temp; 
	mov.b64 	{%temp, %r27}, %fd91;
	}
	{
	.reg .b32 %temp; 
	mov.b64 	{%r28, %temp}, %fd91;
	}
	xor.b32  	%r29, %r27, -2147483648;
	mov.b64 	%fd92, {%r28, %r29};
	selp.f64 	%fd101, %fd84, %fd91, %p9;
	selp.f64 	%fd102, %fd92, %fd84, %p9;
	and.b32  	%r30, %r26, 2;
	setp.eq.s32 	%p10, %r30, 0;
	@%p10 bra 	$L__BB0_6;
	{
	.reg .b32 %temp; 
	mov.b64 	{%temp, %r31}, %fd101;
	}
	{
	.reg .b32 %temp; 
	mov.b64 	{%r32, %temp}, %fd101;
	}
	xor.b32  	%r33, %r31, -2147483648;
	mov.b64 	%fd101, {%r32, %r33};
	{
	.reg .b32 %temp; 
	mov.b64 	{%temp, %r34}, %fd102;
	}
	{
	.reg .b32 %temp; 
	mov.b64 	{%r35, %temp}, %fd102;
	}
	xor.b32  	%r36, %r34, -2147483648;
	mov.b64 	%fd102, {%r35, %r36};
$L__BB0_6:
	ld.param.u64 	%rd26, [_Z15evalphaseattGPUP7double2PKdS2_S2_S2_S2_S2__param_0];
	mov.f64 	%fd93, 0d0000000000000000;
	add.rn.f64 	%fd94, %fd102, %fd93;
	cvt.rzi.f64.f64 	%fd95, %fd7;
	setp.eq.f64 	%p11, %fd7, %fd95;
	mul.rn.f64 	%fd96, %fd7, %fd93;
	selp.f64 	%fd97, %fd96, %fd101, %p11;
	mul.f64 	%fd98, %fd100, %fd94;
	cvta.to.global.u64 	%rd23, %rd26;
	mul.wide.s32 	%rd24, %r1, 16;
	add.s64 	%rd25, %rd23, %rd24;
	mul.f64 	%fd99, %fd100, %fd97;
	st.global.v2.f64 	[%rd25], {%fd98, %fd99};
$L__BB0_7:
	ret;

}


// ===== COMPILED SASS (sm_100) =====

	.target	sm_100

	.elftype	@"ET_EXEC"


//--------------------- .note.nv.tkinfo           --------------------------
	.section	.note.nv.tkinfo,"",@"SHT_NOTE"
	.sectionflags	@"SHF_NOTE_NV_TKINFO"
	.tkinfo
        /*0018*/ 	.word	0x00000002
        /*0030*/ 	.string	""
        /*0030*/ 	.string	"ptxas"
        /*0030*/ 	.string	"Cuda compilation tools, release 13.0, V13.0.88"
        /*0030*/ 	.string	"Build cuda_13.0.r13.0/compiler.36424714_0"
        /*0030*/ 	.string	"-arch sm_100 -m 64 "



//--------------------- .note.nv.cuinfo           --------------------------
	.section	.note.nv.cuinfo,"",@"SHT_NOTE"
	.sectionflags	@"SHF_NOTE_NV_CUINFO"
        /*0018*/ 	.short	0x0002
        /*001a*/ 	.short	0x0064
        /*001c*/ 	.short	0x0082
	.zero		2


//--------------------- .nv.info                  --------------------------
	.section	.nv.info,"",@"SHT_CUDA_INFO"
	.align	4


	//----- nvinfo : EIATTR_REGCOUNT
	.align		4
        /*0000*/ 	.byte	0x04, 0x2f
        /*0002*/ 	.short	(.L_6 - .L_5)
	.align		4
.L_5:
        /*0004*/ 	.word	index@(_Z15evalphaseattGPUP7double2PKdS2_S2_S2_S2_S2_)
        /*0008*/ 	.word	0x00000024


	//----- nvinfo : EIATTR_FRAME_SIZE
	.align		4
.L_6:
        /*000c*/ 	.byte	0x04, 0x11
        /*000e*/ 	.short	(.L_8 - .L_7)
	.align		4
.L_7:
        /*0010*/ 	.word	index@($__internal_0_$__cuda_sm20_div_rn_f64_full)
        /*0014*/ 	.word	0x00000000


	//----- nvinfo : EIATTR_FRAME_SIZE
	.align		4
.L_8:
        /*0018*/ 	.byte	0x04, 0x11
        /*001a*/ 	.short	(.L_10 - .L_9)
	.align		4
.L_9:
        /*001c*/ 	.word	index@(_Z15evalphaseattGPUP7double2PKdS2_S2_S2_S2_S2_)
        /*0020*/ 	.word	0x00000000


	//----- nvinfo : EIATTR_MIN_STACK_SIZE
	.align		4
.L_10:
        /*0024*/ 	.byte	0x04, 0x12
        /*0026*/ 	.short	(.L_12 - .L_11)
	.align		4
.L_11:
        /*0028*/ 	.word	index@(_Z15evalphaseattGPUP7double2PKdS2_S2_S2_S2_S2_)
        /*002c*/ 	.word	0x00000000
.L_12:


//--------------------- .nv.compat                --------------------------
	.section	.nv.compat,"",@"SHT_CUDA_COMPAT_INFO"
	.align	4
        /*0000*/ 	.byte	0x02, 0x09, 0x00, 0x00, 0x02, 0x02, 0x01, 0x00, 0x02, 0x05, 0x05, 0x00, 0x03, 0x07, 0x01, 0x01
        /*0010*/ 	.byte	0x02, 0x03, 0x00, 0x00, 0x02, 0x06, 0x01, 0x00, 0x04, 0x0b, 0x08, 0x00, 0x01, 0x00, 0x00, 0x00
        /*0020*/ 	.byte	0x00, 0x00, 0x00, 0x00


//--------------------- .nv.info._Z15evalphaseattGPUP7double2PKdS2_S2_S2_S2_S2_ --------------------------
	.section	.nv.info._Z15evalphaseattGPUP7double2PKdS2_S2_S2_S2_S2_,"",@"SHT_CUDA_INFO"
	.sectionflags	@""
	.align	4


	//----- nvinfo : EIATTR_CUDA_API_VERSION
	.align		4
        /*0000*/ 	.byte	0x04, 0x37
        /*0002*/ 	.short	(.L_14 - .L_13)
.L_13:
        /*0004*/ 	.word	0x00000082


	//----- nvinfo : EIATTR_KPARAM_INFO
	.align		4
.L_14:
        /*0008*/ 	.byte	0x04, 0x17
        /*000a*/ 	.short	(.L_16 - .L_15)
.L_15:
        /*000c*/ 	.word	0x00000000
        /*0010*/ 	.short	0x0006
        /*0012*/ 	.short	0x0030
        /*0014*/ 	.byte	0x00, 0xf5, 0x21, 0x00


	//----- nvinfo : EIATTR_KPARAM_INFO
	.align		4
.L_16:
        /*0018*/ 	.byte	0x04, 0x17
        /*001a*/ 	.short	(.L_18 - .L_17)
.L_17:
        /*001c*/ 	.word	0x00000000
        /*0020*/ 	.short	0x0005
        /*0022*/ 	.short	0x0028
        /*0024*/ 	.byte	0x00, 0xf5, 0x21, 0x00


	//----- nvinfo : EIATTR_KPARAM_INFO
	.align		4
.L_18:
        /*0028*/ 	.byte	0x04, 0x17
        /*002a*/ 	.short	(.L_20 - .L_19)
.L_19:
        /*002c*/ 	.word	0x00000000
        /*0030*/ 	.short	0x0004
        /*0032*/ 	.short	0x0020
        /*0034*/ 	.byte	0x00, 0xf5, 0x21, 0x00


	//----- nvinfo : EIATTR_KPARAM_INFO
	.align		4
.L_20:
        /*0038*/ 	.byte	0x04, 0x17
        /*003a*/ 	.short	(.L_22 - .L_21)
.L_21:
        /*003c*/ 	.word	0x00000000
        /*0040*/ 	.short	0x0003
        /*0042*/ 	.short	0x0018
        /*0044*/ 	.byte	0x00, 0xf5, 0x21, 0x00


	//----- nvinfo : EIATTR_KPARAM_INFO
	.align		4
.L_22:
        /*0048*/ 	.byte	0x04, 0x17
        /*004a*/ 	.short	(.L_24 - .L_23)
.L_23:
        /*004c*/ 	.word	0x00000000
        /*0050*/ 	.short	0x0002
        /*0052*/ 	.short	0x0010
        /*0054*/ 	.byte	0x00, 0xf5, 0x21, 0x00


	//----- nvinfo : EIATTR_KPARAM_INFO
	.align		4
.L_24:
        /*0058*/ 	.byte	0x04, 0x17
        /*005a*/ 	.short	(.L_26 - .L_25)
.L_25:
        /*005c*/ 	.word	0x00000000
        /*0060*/ 	.short	0x0001
        /*0062*/ 	.short	0x0008
        /*0064*/ 	.byte	0x00, 0xf5, 0x21, 0x00


	//----- nvinfo : EIATTR_KPARAM_INFO
	.align		4
.L_26:
        /*0068*/ 	.byte	0x04, 0x17
        /*006a*/ 	.short	(.L_28 - .L_27)
.L_27:
        /*006c*/ 	.word	0x00000000
        /*0070*/ 	.short	0x0000
        /*0072*/ 	.short	0x0000
        /*0074*/ 	.byte	0x00, 0xf5, 0x21, 0x00


	//----- nvinfo : EIATTR_SPARSE_MMA_MASK
	.align		4
.L_28:
        /*0078*/ 	.byte	0x03, 0x50
        /*007a*/ 	.short	0x0000


	//----- nvinfo : EIATTR_MAXREG_COUNT
	.align		4
        /*007c*/ 	.byte	0x03, 0x1b
        /*007e*/ 	.short	0x00ff


	//----- nvinfo : EIATTR_MERCURY_ISA_VERSION
	.align		4
        /*0080*/ 	.byte	0x03, 0x5f
        /*0082*/ 	.short	0x0101


	//----- nvinfo : EIATTR_VRC_CTA_INIT_COUNT
	.align		4
        /*0084*/ 	.byte	0x02, 0x4a
	.zero		1
	.zero		1


	//----- nvinfo : EIATTR_EXIT_INSTR_OFFSETS
	.align		4
        /*0088*/ 	.byte	0x04, 0x1c
        /*008a*/ 	.short	(.L_30 - .L_29)


	//   ....[0]....
.L_29:
        /*008c*/ 	.word	0x00000070


	//   ....[1]....
        /*0090*/ 	.word	0x00001150


	//----- nvinfo : EIATTR_CRS_STACK_SIZE
	.align		4
.L_30:
        /*0094*/ 	.byte	0x04, 0x1e
        /*0096*/ 	.short	(.L_32 - .L_31)
.L_31:
        /*0098*/ 	.word	0x00000000


	//----- nvinfo : EIATTR_CBANK_PARAM_SIZE
	.align		4
.L_32:
        /*009c*/ 	.byte	0x03, 0x19
        /*009e*/ 	.short	0x0038


	//----- nvinfo : EIATTR_PARAM_CBANK
	.align		4
        /*00a0*/ 	.byte	0x04, 0x0a
        /*00a2*/ 	.short	(.L_34 - .L_33)
	.align		4
.L_33:
        /*00a4*/ 	.word	index@(.nv.constant0._Z15evalphaseattGPUP7double2PKdS2_S2_S2_S2_S2_)
        /*00a8*/ 	.short	0x0380
        /*00aa*/ 	.short	0x0038


	//----- nvinfo : EIATTR_SW_WAR
	.align		4
.L_34:
        /*00ac*/ 	.byte	0x04, 0x36
        /*00ae*/ 	.short	(.L_36 - .L_35)
.L_35:
        /*00b0*/ 	.word	0x00000008
.L_36:


//--------------------- .nv.callgraph             --------------------------
	.section	.nv.callgraph,"",@"SHT_CUDA_CALLGRAPH"
	.align	4
	.sectionentsize	8
	.align		4
        /*0000*/ 	.word	0x00000000
	.align		4
        /*0004*/ 	.word	0xffffffff
	.align		4
        /*0008*/ 	.word	0x00000000
	.align		4
        /*000c*/ 	.word	0xfffffffe
	.align		4
        /*0010*/ 	.word	0x00000000
	.align		4
        /*0014*/ 	.word	0xfffffffd
	.align		4
        /*0018*/ 	.word	0x00000000
	.align		4
        /*001c*/ 	.word	0xfffffffc


//--------------------- .nv.constant3             --------------------------
	.section	.nv.constant3,"a",@progbits
	.align	8
.nv.constant3:
	.type		box_min,@object
	.size		box_min,(box_max - box_min)
box_min:
	.zero		24
	.type		box_max,@object
	.size		box_max,(x - box_max)
box_max:
	.zero		24
	.type		x,@object
	.size		x,(sigt - x)
x:
	.zero		24
	.type		sigt,@object
	.size		sigt,(vSize - sigt)
sigt:
	.zero		8
	.type		vSize,@object
	.size		vSize,(.L_4 - vSize)
vSize:
	.zero		4
.L_4:


//--------------------- .text._Z15evalphaseattGPUP7double2PKdS2_S2_S2_S2_S2_ --------------------------
	.section	.text._Z15evalphaseattGPUP7double2PKdS2_S2_S2_S2_S2_,"ax",@progbits
	.align	128
        .global         _Z15evalphaseattGPUP7double2PKdS2_S2_S2_S2_S2_
        .type           _Z15evalphaseattGPUP7double2PKdS2_S2_S2_S2_S2_,@function
        .size           _Z15evalphaseattGPUP7double2PKdS2_S2_S2_S2_S2_,(.L_x_14 - _Z15evalphaseattGPUP7double2PKdS2_S2_S2_S2_S2_)
        .other          _Z15evalphaseattGPUP7double2PKdS2_S2_S2_S2_S2_,@"STO_CUDA_ENTRY STV_DEFAULT"
_Z15evalphaseattGPUP7double2PKdS2_S2_S2_S2_S2_:
.text._Z15evalphaseattGPUP7double2PKdS2_S2_S2_S2_S2_:
[----:B------:R-:W-:Y:S01]  /*0000*/  LDC R1, c[0x0][0x37c] ;  /* 0x0000df00ff017b82 */ /* 0x000fe20000000800 */
[----:B------:R-:W0:Y:S07]  /*0010*/  S2R R3, SR_TID.X ;  /* 0x0000000000037919 */ /* 0x000e2e0000002100 */
[----:B------:R-:W0:Y:S01]  /*0020*/  S2UR UR4, SR_CTAID.X ;  /* 0x00000000000479c3 */ /* 0x000e220000002500 */
[----:B------:R-:W1:Y:S07]  /*0030*/  LDCU UR5, c[0x3][0x50] ;  /* 0x00c00a00ff0577ac */ /* 0x000e6e0008000800 */
[----:B------:R-:W0:Y:S02]  /*0040*/  LDC R6, c[0x0][0x360] ;  /* 0x0000d800ff067b82 */ /* 0x000e240000000800 */
[----:B0-----:R-:W-:-:S05]  /*0050*/  IMAD R6, R6, UR4, R3 ;  /* 0x0000000406067c24 */ /* 0x001fca000f8e0203 */
[----:B-1----:R-:W-:-:S13]  /*0060*/  ISETP.GE.AND P0, PT, R6, UR5, PT ;  /* 0x0000000506007c0c */ /* 0x002fda000bf06270 */
[----:B------:R-:W-:Y:S05]  /*0070*/  @P0 EXIT ;  /* 0x000000000000094d */ /* 0x000fea0003800000 */
[----:B------:R-:W0:Y:S01]  /*0080*/  LDC.64 R4, c[0x0][0x3a0] ;  /* 0x0000e800ff047b82 */ /* 0x000e220000000a00 */
[----:B------:R-:W1:Y:S01]  /*0090*/  LDCU.64 UR4, c[0x0][0x358] ;  /* 0x00006b00ff0477ac */ /* 0x000e620008000a00 */
[----:B------:R-:W2:Y:S06]  /*00a0*/  LDCU.64 UR6, c[0x3][URZ] ;  /* 0x00c00000ff0677ac */ /* 0x000eac0008000a00 */
[----:B------:R-:W3:Y:S08]  /*00b0*/  LDC.64 R20, c[0x0][0x388] ;  /* 0x0000e200ff147b82 */ /* 0x000ef00000000a00 */
[----:B------:R-:W4:Y:S01]  /*00c0*/  LDC.64 R18, c[0x0][0x390] ;  /* 0x0000e400ff127b82 */ /* 0x000f220000000a00 */
[----:B0-----:R-:W-:-:S07]  /*00d0*/  IMAD.WIDE R4, R6, 0x8, R4 ;  /* 0x0000000806047825 */ /* 0x001fce00078e0204 */
[----:B------:R-:W0:Y:S01]  /*00e0*/  LDC.64 R16, c[0x0][0x398] ;  /* 0x0000e600ff107b82 */ /* 0x000e220000000a00 */
[----:B-1----:R-:W2:Y:S01]  /*00f0*/  LDG.E.64 R4, desc[UR4][R4.64] ;  /* 0x0000000404047981 */ /* 0x002ea2000c1e1b00 */
[----:B---3--:R-:W-:-:S06]  /*0100*/  IMAD.WIDE R20, R6, 0x8, R20 ;  /* 0x0000000806147825 */ /* 0x008fcc00078e0214 */
[----:B------:R-:W1:Y:S01]  /*0110*/  LDC.64 R2, c[0x0][0x3a8] ;  /* 0x0000ea00ff027b82 */ /* 0x000e620000000a00 */
[----:B------:R-:W5:Y:S01]  /*0120*/  LDG.E.64 R20, desc[UR4][R20.64] ;  /* 0x0000000414147981 */ /* 0x000f62000c1e1b00 */
[----:B----4-:R-:W-:-:S06]  /*0130*/  IMAD.WIDE R18, R6, 0x8, R18 ;  /* 0x0000000806127825 */ /* 0x010fcc00078e0212 */
[----:B------:R-:W3:Y:S01]  /*0140*/  LDC.64 R14, c[0x0][0x3b0] ;  /* 0x0000ec00ff0e7b82 */ /* 0x000ee20000000a00 */
[----:B------:R-:W5:Y:S01]  /*0150*/  LDG.E.64 R18, desc[UR4][R18.64] ;  /* 0x0000000412127981 */ /* 0x000f62000c1e1b00 */
[----:B0-----:R-:W-:-:S06]  /*0160*/  IMAD.WIDE R16, R6, 0x8, R16 ;  /* 0x0000000806107825 */ /* 0x001fcc00078e0210 */
[----:B------:R-:W0:Y:S01]  /*0170*/  LDC.64 R12, c[0x3][0x30] ;  /* 0x00c00c00ff0c7b82 */ /* 0x000e220000000a00 */
[----:B------:R-:W5:Y:S01]  /*0180*/  LDG.E.64 R16, desc[UR4][R16.64] ;  /* 0x0000000410107981 */ /* 0x000f62000c1e1b00 */
[----:B-1----:R-:W-:-:S06]  /*0190*/  IMAD.WIDE R2, R6, 0x8, R2 ;  /* 0x0000000806027825 */ /* 0x002fcc00078e0202 */
[----:B------:R-:W5:Y:S01]  /*01a0*/  LDG.E.64 R2, desc[UR4][R2.64] ;  /* 0x0000000402027981 */ /* 0x000f62000c1e1b00 */
[----:B---3--:R-:W-:-:S06]  /*01b0*/  IMAD.WIDE R14, R6, 0x8, R14 ;  /* 0x00000008060e7825 */ /* 0x008fcc00078e020e */
[----:B------:R-:W5:Y:S01]  /*01c0*/  LDG.E.64 R14, desc[UR4][R14.64] ;  /* 0x000000040e0e7981 */ /* 0x000f62000c1e1b00 */
[----:B------:R-:W-:Y:S01]  /*01d0*/  IMAD.MOV.U32 R22, RZ, RZ, 0x1 ;  /* 0x00000001ff167424 */ /* 0x000fe200078e00ff */
[----:B------:R-:W-:Y:S01]  /*01e0*/  BSSY.RECONVERGENT B0, `(.L_x_0) ;  /* 0x000001a000007945 */ /* 0x000fe20003800200 */
[----:B--2---:R-:W-:-:S06]  /*01f0*/  DADD R10, -RZ, |R4| ;  /* 0x00000000ff0a7229 */ /* 0x004fcc0000000504 */
[----:B------:R-:W1:Y:S01]  /*0200*/  MUFU.RCP64H R23, R11 ;  /* 0x0000000b00177308 */ /* 0x000e620000001800 */
[----:B------:R-:W-:-:S06]  /*0210*/  DSETP.GTU.AND P0, PT, R4, RZ, PT ;  /* 0x000000ff0400722a */ /* 0x000fcc0003f0c000 */
[----:B0-----:R-:W-:Y:S02]  /*0220*/  FSEL R8, R12, UR6, P0 ;  /* 0x000000060c087c08 */ /* 0x001fe40008000000 */
[----:B------:R-:W-:-:S06]  /*0230*/  FSEL R9, R13, UR7, P0 ;  /* 0x000000070d097c08 */ /* 0x000fcc0008000000 */
[----:B------:R-:W0:Y:S01]  /*0240*/  @P0 LDC R12, c[0x3][0x18] ;  /* 0x00c00600ff0c0b82 */ /* 0x000e220000000800 */
[----:B-1----:R-:W-:-:S07]  /*0250*/  DFMA R24, -|R4|, R22, 1 ;  /* 0x3ff000000418742b */ /* 0x002fce0000000316 */
[----:B------:R-:W0:Y:S01]  /*0260*/  @P0 LDC R13, c[0x3][0x1c] ;  /* 0x00c00700ff0d0b82 */ /* 0x000e220000000800 */
[----:B------:R-:W-:-:S08]  /*0270*/  DFMA R24, R24, R24, R24 ;  /* 0x000000181818722b */ /* 0x000fd00000000018 */
[----:B------:R-:W-:-:S08]  /*0280*/  DFMA R22, R22, R24, R22 ;  /* 0x000000181616722b */ /* 0x000fd00000000016 */
[----:B------:R-:W-:Y:S02]  /*0290*/  DFMA R24, -|R4|, R22, 1 ;  /* 0x3ff000000418742b */ /* 0x000fe40000000316 */
[----:B0-----:R-:W-:-:S06]  /*02a0*/  DADD R12, R12, -R8 ;  /* 0x000000000c0c7229 */ /* 0x001fcc0000000808 */
[----:B------:R-:W-:-:S08]  /*02b0*/  DFMA R22, R22, R24, R22 ;  /* 0x000000181616722b */ /* 0x000fd00000000016 */
[----:B------:R-:W-:-:S08]  /*02c0*/  DMUL R8, R12, R22 ;  /* 0x000000160c087228 */ /* 0x000fd00000000000 */
[----:B------:R-:W-:-:S08]  /*02d0*/  DFMA R4, -|R4|, R8, R12 ;  /* 0x000000080404722b */ /* 0x000fd0000000030c */
[----:B------:R-:W-:Y:S01]  /*02e0*/  DFMA R4, R22, R4, R8 ;  /* 0x000000041604722b */ /* 0x000fe20000000008 */
[----:B------:R-:W-:-:S09]  /*02f0*/  FSETP.GEU.AND P1, PT, |R13|, 6.5827683646048100446e-37, PT ;  /* 0x036000000d00780b */ /* 0x000fd20003f2e200 */
[----:B------:R-:W-:-:S05]  /*0300*/  FFMA R0, RZ, R11, R5 ;  /* 0x0000000bff007223 */ /* 0x000fca0000000005 */
[----:B------:R-:W-:-:S13]  /*0310*/  FSETP.GT.AND P0, PT, |R0|, 1.469367938527859385e-39, PT ;  /* 0x001000000000780b */ /* 0x000fda0003f04200 */
[----:B------:R-:W-:Y:S05]  /*0320*/  @P0 BRA P1, `(.L_x_1) ;  /* 0x0000000000140947 */ /* 0x000fea0000800000 */
[----:B------:R-:W-:Y:S01]  /*0330*/  IMAD.MOV.U32 R9, RZ, RZ, R11 ;  /* 0x000000ffff097224 */ /* 0x000fe200078e000b */
[----:B------:R-:W-:-:S07]  /*0340*/  MOV R0, 0x360 ;  /* 0x0000036000007802 */ /* 0x000fce0000000f00 */
[----:B-----5:R-:W-:Y:S05]  /*0350*/  CALL.REL.NOINC `($__internal_0_$__cuda_sm20_div_rn_f64_full) ;  /* 0x0000000c00807944 */ /* 0x020fea0003c00000 */
[----:B------:R-:W-:Y:S02]  /*0360*/  IMAD.MOV.U32 R4, RZ, RZ, R30 ;  /* 0x000000ffff047224 */ /* 0x000fe400078e001e */
[----:B------:R-:W-:-:S07]  /*0370*/  IMAD.MOV.U32 R5, RZ, RZ, R31 ;  /* 0x000000ffff057224 */ /* 0x000fce00078e001f */
.L_x_1:
[----:B------:R-:W-:Y:S05]  /*0380*/  BSYNC.RECONVERGENT B0 ;  /* 0x0000000000007941 */ /* 0x000fea0003800200 */
.L_x_0:
[----:B-----5:R-:W-:Y:S01]  /*0390*/  DADD R10, -RZ, |R2| ;  /* 0x00000000ff0a7229 */ /* 0x020fe20000000502 */
[----:B------:R-:W0:Y:S01]  /*03a0*/  LDC.64 R12, c[0x3][0x38] ;  /* 0x00c00e00ff0c7b82 */ /* 0x000e220000000a00 */
[----:B------:R-:W0:Y:S01]  /*03b0*/  LDCU.64 UR6, c[0x3][0x8] ;  /* 0x00c00100ff0677ac */ /* 0x000e220008000a00 */
[C---:B------:R-:W-:Y:S01]  /*03c0*/  DSETP.GTU.AND P0, PT, R2.reuse, RZ, PT ;  /* 0x000000ff0200722a */ /* 0x040fe20003f0c000 */
[----:B------:R-:W-:Y:S01]  /*03d0*/  IMAD.MOV.U32 R22, RZ, RZ, 0x1 ;  /* 0x00000001ff167424 */ /* 0x000fe200078e00ff */
[----:B------:R-:W-:Y:S01]  /*03e0*/  BSSY.RECONVERGENT B0, `(.L_x_2) ;  /* 0x0000018000007945 */ /* 0x000fe20003800200 */
[----:B------:R-:W1:Y:S04]  /*03f0*/  MUFU.RCP64H R23, R11 ;  /* 0x0000000b00177308 */ /* 0x000e680000001800 */
[----:B-1----:R-:W-:Y:S01]  /*0400*/  DFMA R24, -|R2|, R22, 1 ;  /* 0x3ff000000218742b */ /* 0x002fe20000000316 */
[----:B0-----:R-:W-:-:S02]  /*0410*/  FSEL R8, R12, UR6, P0 ;  /* 0x000000060c087c08 */ /* 0x001fc40008000000 */
[----:B------:R-:W-:-:S04]  /*0420*/  FSEL R9, R13, UR7, P0 ;  /* 0x000000070d097c08 */ /* 0x000fc80008000000 */
[----:B------:R-:W0:Y:S01]  /*0430*/  @P0 LDC R12, c[0x3][0x20] ;  /* 0x00c00800ff0c0b82 */ /* 0x000e220000000800 */
[----:B------:R-:W-:-:S07]  /*0440*/  DFMA R24, R24, R24, R24 ;  /* 0x000000181818722b */ /* 0x000fce0000000018 */
[----:B------:R-:W0:Y:S01]  /*0450*/  @P0 LDC R13, c[0x3][0x24] ;  /* 0x00c00900ff0d0b82 */ /* 0x000e220000000800 */
[----:B------:R-:W-:-:S08]  /*0460*/  DFMA R24, R22, R24, R22 ;  /* 0x000000181618722b */ /* 0x000fd00000000016 */
[----:B------:R-:W-:-:S08]  /*0470*/  DFMA R22, -|R2|, R24, 1 ;  /* 0x3ff000000216742b */ /* 0x000fd00000000318 */
[----:B------:R-:W-:Y:S02]  /*0480*/  DFMA R22, R24, R22, R24 ;  /* 0x000000161816722b */ /* 0x000fe40000000018 */
[----:B0-----:R-:W-:-:S08]  /*0490*/  DADD R12, R12, -R8 ;  /* 0x000000000c0c7229 */ /* 0x001fd00000000808 */
[----:B------:R-:W-:Y:S02]  /*04a0*/  DMUL R8, R12, R22 ;  /* 0x000000160c087228 */ /* 0x000fe40000000000 */
[----:B------:R-:W-:-:S06]  /*04b0*/  FSETP.GEU.AND P1, PT, |R13|, 6.5827683646048100446e-37, PT ;  /* 0x036000000d00780b */ /* 0x000fcc0003f2e200 */
[----:B------:R-:W-:-:S08]  /*04c0*/  DFMA R2, -|R2|, R8, R12 ;  /* 0x000000080202722b */ /* 0x000fd0000000030c */
[----:B------:R-:W-:-:S10]  /*04d0*/  DFMA R2, R22, R2, R8 ;  /* 0x000000021602722b */ /* 0x000fd40000000008 */
[----:B------:R-:W-:-:S05]  /*04e0*/  FFMA R0, RZ, R11, R3 ;  /* 0x0000000bff007223 */ /* 0x000fca0000000003 */
[----:B------:R-:W-:-:S13]  /*04f0*/  FSETP.GT.AND P0, PT, |R0|, 1.469367938527859385e-39, PT ;  /* 0x001000000000780b */ /* 0x000fda0003f04200 */
[----:B------:R-:W-:Y:S05]  /*0500*/  @P0 BRA P1, `(.L_x_3) ;  /* 0x0000000000140947 */ /* 0x000fea0000800000 */
[----:B------:R-:W-:Y:S01]  /*0510*/  IMAD.MOV.U32 R9, RZ, RZ, R11 ;  /* 0x000000ffff097224 */ /* 0x000fe200078e000b */
[----:B------:R-:W-:-:S07]  /*0520*/  MOV R0, 0x540 ;  /* 0x0000054000007802 */ /* 0x000fce0000000f00 */
[----:B------:R-:W-:Y:S05]  /*0530*/  CALL.REL.NOINC `($__internal_0_$__cuda_sm20_div_rn_f64_full) ;  /* 0x0000000c00087944 */ /* 0x000fea0003c00000 */
[----:B------:R-:W-:Y:S02]  /*0540*/  IMAD.MOV.U32 R2, RZ, RZ, R30 ;  /* 0x000000ffff027224 */ /* 0x000fe400078e001e */
[----:B------:R-:W-:-:S07]  /*0550*/  IMAD.MOV.U32 R3, RZ, RZ, R31 ;  /* 0x000000ffff037224 */ /* 0x000fce00078e001f */
.L_x_3:
[----:B------:R-:W-:Y:S05]  /*0560*/  BSYNC.RECONVERGENT B0 ;  /* 0x0000000000007941 */ /* 0x000fea0003800200 */
.L_x_2:
[----:B------:R-:W-:Y:S01]  /*0570*/  DADD R10, -RZ, |R14| ;  /* 0x00000000ff0a7229 */ /* 0x000fe2000000050e */
        /* <DEDUP_REMOVED lines=28> */
.L_x_5:
[----:B------:R-:W-:Y:S05]  /*0740*/  BSYNC.RECONVERGENT B0 ;  /* 0x0000000000007941 */ /* 0x000fea0003800200 */
.L_x_4:
[----:B------:R-:W-:Y:S01]  /*0750*/  DSETP.MIN.AND P0, P1, R2, R4, PT ;  /* 0x000000040200722a */ /* 0x000fe20003900000 */
[----:B------:R-:W-:Y:S01]  /*0760*/  IMAD.MOV.U32 R0, RZ, RZ, R3 ;  /* 0x000000ffff007224 */ /* 0x000fe200078e0003 */
[----:B------:R-:W0:Y:S01]  /*0770*/  LDCU.128 UR8, c[0x3][0x40] ;  /* 0x00c00800ff0877ac */ /* 0x000e220008000c00 */
[----:B------:R-:W-:Y:S01]  /*0780*/  IMAD.MOV.U32 R7, RZ, RZ, R5 ;  /* 0x000000ffff077224 */ /* 0x000fe200078e0005 */
[----:B------:R-:W-:Y:S01]  /*0790*/  BSSY.RECONVERGENT B0, `(.L_x_6) ;  /* 0x0000055000007945 */ /* 0x000fe20003800200 */
[----:B------:R-:W-:Y:S01]  /*07a0*/  IMAD.MOV.U32 R5, RZ, RZ, R9 ;  /* 0x000000ffff057224 */ /* 0x000fe200078e0009 */
[----:B------:R-:W-:Y:S01]  /*07b0*/  SEL R2, R2, R4, P0 ;  /* 0x0000000402027207 */ /* 0x000fe20000000000 */
[----:B------:R-:W-:Y:S01]  /*07c0*/  IMAD.MOV.U32 R4, RZ, RZ, 0x652b82fe ;  /* 0x652b82feff047424 */ /* 0x000fe200078e00ff */
[----:B------:R-:W-:Y:S01]  /*07d0*/  FSEL R11, R0, R7, P0 ;  /* 0x00000007000b7208 */ /* 0x000fe20000000000 */
[----:B------:R-:W-:Y:S01]  /*07e0*/  UMOV UR6, 0xfefa39ef ;  /* 0xfefa39ef00067882 */ /* 0x000fe20000000000 */
[----:B------:R-:W-:Y:S01]  /*07f0*/  UMOV UR7, 0x3fe62e42 ;  /* 0x3fe62e4200077882 */ /* 0x000fe20000000000 */
[----:B------:R-:W1:Y:S03]  /*0800*/  LDCU.128 UR12, c[0x3][0x30] ;  /* 0x00c00600ff0c77ac */ /* 0x000e660008000c00 */
[----:B------:R-:W-:-:S05]  /*0810*/  @P1 LOP3.LUT R11, R7, 0x80000, RZ, 0xfc, !PT ;  /* 0x00080000070b1812 */ /* 0x000fca00078efcff */
[----:B------:R-:W-:Y:S01]  /*0820*/  IMAD.MOV.U32 R3, RZ, RZ, R11 ;  /* 0x000000ffff037224 */ /* 0x000fe200078e000b */
[----:B0-----:R-:W-:-:S03]  /*0830*/  DMUL R16, R16, UR8 ;  /* 0x0000000810107c28 */ /* 0x001fc60008000000 */
[----:B------:R-:W-:Y:S02]  /*0840*/  IMAD.MOV.U32 R0, RZ, RZ, R3 ;  /* 0x000000ffff007224 */ /* 0x000fe400078e0003 */
[----:B------:R-:W-:-:S03]  /*0850*/  DSETP.MIN.AND P0, P1, R2, R8, PT ;  /* 0x000000080200722a */ /* 0x000fc60003900000 */
[----:B-1----:R-:W-:-:S03]  /*0860*/  DFMA R16, R18, UR14, R16 ;  /* 0x0000000e12107c2b */ /* 0x002fc60008000010 */
[----:B------:R-:W-:Y:S02]  /*0870*/  FSEL R7, R0, R5, P0 ;  /* 0x0000000500077208 */ /* 0x000fe40000000000 */
[----:B------:R-:W-:-:S03]  /*0880*/  SEL R2, R2, R8, P0 ;  /* 0x0000000802027207 */ /* 0x000fc60000000000 */
[----:B------:R-:W-:-:S03]  /*0890*/  DFMA R16, R20, UR12, R16 ;  /* 0x0000000c14107c2b */ /* 0x000fc60008000010 */
[----:B------:R-:W-:Y:S01]  /*08a0*/  @P1 LOP3.LUT R7, R5, 0x80000, RZ, 0xfc, !PT ;  /* 0x0008000005071812 */ /* 0x000fe200078efcff */
[----:B------:R-:W-:-:S04]  /*08b0*/  IMAD.MOV.U32 R5, RZ, RZ, 0x3ff71547 ;  /* 0x3ff71547ff057424 */ /* 0x000fc800078e00ff */
[----:B------:R-:W-:Y:S01]  /*08c0*/  IMAD.MOV.U32 R3, RZ, RZ, R7 ;  /* 0x000000ffff037224 */ /* 0x000fe200078e0007 */
[----:B------:R-:W-:-:S05]  /*08d0*/  DMUL R16, R16, -2 ;  /* 0xc000000010107828 */ /* 0x000fca0000000000 */
[----:B------:R-:W-:-:S03]  /*08e0*/  DMUL R2, R2, -UR10 ;  /* 0x8000000a02027c28 */ /* 0x000fc60008000000 */
[----:B------:R-:W-:Y:S02]  /*08f0*/  DMUL R18, RZ, R16 ;  /* 0x00000010ff127228 */ /* 0x000fe40000000000 */
[----:B------:R-:W-:-:S03]  /*0900*/  IMAD.SHL.U32 R0, R17, 0x2, RZ ;  /* 0x0000000211007824 */ /* 0x000fc600078e00ff */
[----:B------:R-:W-:Y:S02]  /*0910*/  DFMA R4, R2, R4, 6.75539944105574400000e+15 ;  /* 0x433800000204742b */ /* 0x000fe40000000004 */
[----:B------:R-:W-:-:S06]  /*0920*/  ISETP.GT.U32.AND P0, PT, R0, -0x79800000, PT ;  /* 0x868000000000780c */ /* 0x000fcc0003f04070 */
[----:B------:R-:W-:-:S08]  /*0930*/  DADD R8, R4, -6.75539944105574400000e+15 ;  /* 0xc338000004087429 */ /* 0x000fd00000000000 */
[----:B------:R-:W-:Y:S01]  /*0940*/  DFMA R10, R8, -UR6, R2 ;  /* 0x80000006080a7c2b */ /* 0x000fe20008000002 */
[----:B------:R-:W-:Y:S01]  /*0950*/  UMOV UR6, 0x3b39803f ;  /* 0x3b39803f00067882 */ /* 0x000fe20000000000 */
[----:B------:R-:W-:-:S06]  /*0960*/  UMOV UR7, 0x3c7abc9e ;  /* 0x3c7abc9e00077882 */ /* 0x000fcc0000000000 */
[----:B------:R-:W-:Y:S01]  /*0970*/  DFMA R8, R8, -UR6, R10 ;  /* 0x8000000608087c2b */ /* 0x000fe2000800000a */
[----:B------:R-:W-:Y:S01]  /*0980*/  UMOV UR6, 0x69ce2bdf ;  /* 0x69ce2bdf00067882 */ /* 0x000fe20000000000 */
[----:B------:R-:W-:Y:S01]  /*0990*/  IMAD.MOV.U32 R10, RZ, RZ, -0x35dec16 ;  /* 0xfca213eaff0a7424 */ /* 0x000fe200078e00ff */
[----:B------:R-:W-:Y:S01]  /*09a0*/  UMOV UR7, 0x3e5ade15 ;  /* 0x3e5ade1500077882 */ /* 0x000fe20000000000 */
[----:B------:R-:W-:-:S06]  /*09b0*/  IMAD.MOV.U32 R11, RZ, RZ, 0x3e928af3 ;  /* 0x3e928af3ff0b7424 */ /* 0x000fcc00078e00ff */
[----:B------:R-:W-:Y:S01]  /*09c0*/  DFMA R10, R8, UR6, R10 ;  /* 0x00000006080a7c2b */ /* 0x000fe2000800000a */
[----:B------:R-:W-:Y:S01]  /*09d0*/  UMOV UR6, 0x62401315 ;  /* 0x6240131500067882 */ /* 0x000fe20000000000 */
[----:B------:R-:W-:-:S06]  /*09e0*/  UMOV UR7, 0x3ec71dee ;  /* 0x3ec71dee00077882 */ /* 0x000fcc0000000000 */
[----:B------:R-:W-:Y:S01]  /*09f0*/  DFMA R10, R8, R10, UR6 ;  /* 0x00000006080a7e2b */ /* 0x000fe2000800000a */
        /* <DEDUP_REMOVED lines=19> */
[----:B------:R-:W-:Y:S01]  /*0b30*/  UMOV UR7, 0x3fe00000 ;  /* 0x3fe0000000077882 */ /* 0x000fe20000000000 */
[----:B------:R-:W-:-:S05]  /*0b40*/  FSEL R11, R19, R17, P0 ;  /* 0x00000011130b7208 */ /* 0x000fca0000000000 */
[----:B------:R-:W-:Y:S01]  /*0b50*/  DFMA R14, R8, R12, UR6 ;  /* 0x00000006080e7e2b */ /* 0x000fe2000800000c */
[----:B------:R-:W-:Y:S01]  /*0b60*/  FSEL R12, R18, R16, P0 ;  /* 0x00000010120c7208 */ /* 0x000fe20000000000 */
[----:B------:R-:W-:Y:S01]  /*0b70*/  VIADD R13, R11, 0x100000 ;  /* 0x001000000b0d7836 */ /* 0x000fe20000000000 */
[----:B------:R-:W-:-:S03]  /*0b80*/  FSETP.GEU.AND P0, PT, |R3|, 4.1917929649353027344, PT ;  /* 0x4086232b0300780b */ /* 0x000fc60003f0e200 */
[----:B------:R-:W0:Y:S02]  /*0b90*/  FRND.F64 R16, R12 ;  /* 0x0000000c00107313 */ /* 0x000e240000301800 */
[----:B------:R-:W-:Y:S01]  /*0ba0*/  DFMA R14, R8, R14, 1 ;  /* 0x3ff00000080e742b */ /* 0x000fe2000000000e */
[----:B------:R-:W-:-:S07]  /*0bb0*/  IMAD.MOV.U32 R10, RZ, RZ, R12 ;  /* 0x000000ffff0a7224 */ /* 0x000fce00078e000c */
[----:B------:R-:W-:Y:S02]  /*0bc0*/  DFMA R18, R8, R14, 1 ;  /* 0x3ff000000812742b */ /* 0x000fe4000000000e */
[----:B0-----:R-:W-:-:S08]  /*0bd0*/  DFMA R14, R16, -0.5, R10 ;  /* 0xbfe00000100e782b */ /* 0x001fd0000000000a */
[----:B------:R-:W-:Y:S02]  /*0be0*/  IMAD R9, R4, 0x100000, R19 ;  /* 0x0010000004097824 */ /* 0x000fe400078e0213 */
[----:B------:R-:W-:Y:S01]  /*0bf0*/  IMAD.MOV.U32 R8, RZ, RZ, R18 ;  /* 0x000000ffff087224 */ /* 0x000fe200078e0012 */
[----:B------:R-:W-:Y:S06]  /*0c00*/  @!P0 BRA `(.L_x_7) ;  /* 0x0000000000348947 */ /* 0x000fec0003800000 */
[----:B------:R-:W-:Y:S01]  /*0c10*/  FSETP.GEU.AND P1, PT, |R3|, 4.2275390625, PT ;  /* 0x408748000300780b */ /* 0x000fe20003f2e200 */
[C---:B------:R-:W-:Y:S02]  /*0c20*/  DADD R8, R2.reuse, +INF ;  /* 0x7ff0000002087429 */ /* 0x040fe40000000000 */
[----:B------:R-:W-:-:S08]  /*0c30*/  DSETP.GEU.AND P0, PT, R2, RZ, PT ;  /* 0x000000ff0200722a */ /* 0x000fd00003f0e000 */
[----:B------:R-:W-:Y:S02]  /*0c40*/  FSEL R8, R8, RZ, P0 ;  /* 0x000000ff08087208 */ /* 0x000fe40000000000 */
[----:B------:R-:W-:Y:S01]  /*0c50*/  @!P1 LEA.HI R0, R4, R4, RZ, 0x1 ;  /* 0x0000000404009211 */ /* 0x000fe200078f08ff */
[----:B------:R-:W-:Y:S01]  /*0c60*/  @!P1 IMAD.MOV.U32 R2, RZ, RZ, R18 ;  /* 0x000000ffff029224 */ /* 0x000fe200078e0012 */
[----:B------:R-:W-:Y:S02]  /*0c70*/  FSEL R9, R9, RZ, P0 ;  /* 0x000000ff09097208 */ /* 0x000fe40000000000 */
[----:B------:R-:W-:-:S05]  /*0c80*/  @!P1 SHF.R.S32.HI R3, RZ, 0x1, R0 ;  /* 0x00000001ff039819 */ /* 0x000fca0000011400 */
[----:B------:R-:W-:Y:S02]  /*0c90*/  @!P1 IMAD.IADD R4, R4, 0x1, -R3 ;  /* 0x0000000104049824 */ /* 0x000fe400078e0a03 */
[----:B------:R-:W-:-:S03]  /*0ca0*/  @!P1 IMAD R3, R3, 0x100000, R19 ;  /* 0x0010000003039824 */ /* 0x000fc600078e0213 */
[----:B------:R-:W-:Y:S01]  /*0cb0*/  @!P1 LEA R5, R4, 0x3ff00000, 0x14 ;  /* 0x3ff0000004059811 */ /* 0x000fe200078ea0ff */
[----:B------:R-:W-:-:S06]  /*0cc0*/  @!P1 IMAD.MOV.U32 R4, RZ, RZ, RZ ;  /* 0x000000ffff049224 */ /* 0x000fcc00078e00ff */
[----:B------:R-:W-:-:S11]  /*0cd0*/  @!P1 DMUL R8, R2, R4 ;  /* 0x0000000402089228 */ /* 0x000fd60000000000 */
.L_x_7:
[----:B------:R-:W-:Y:S05]  /*0ce0*/  BSYNC.RECONVERGENT B0 ;  /* 0x0000000000007941 */ /* 0x000fea0003800200 */
.L_x_6:
[----:B------:R-:W-:Y:S01]  /*0cf0*/  UMOV UR6, 0x33145c07 ;  /* 0x33145c0700067882 */ /* 0x000fe20000000000 */
[----:B------:R-:W-:Y:S01]  /*0d00*/  UMOV UR7, 0x3ca1a626 ;  /* 0x3ca1a62600077882 */ /* 0x000fe20000000000 */
[----:B------:R-:W-:Y:S01]  /*0d10*/  IMAD.MOV.U32 R16, RZ, RZ, 0x2cb0d246 ;  /* 0x2cb0d246ff107424 */ /* 0x000fe200078e00ff */
[C---:B------:R-:W-:Y:S01]  /*0d20*/  DMUL R4, R14.reuse, UR6 ;  /* 0x000000060e047c28 */ /* 0x040fe20008000000 */
[----:B------:R-:W-:Y:S01]  /*0d30*/  UMOV UR6, 0x54442d18 ;  /* 0x54442d1800067882 */ /* 0x000fe20000000000 */
[----:B------:R-:W-:Y:S01]  /*0d40*/  UMOV UR7, 0x400921fb ;  /* 0x400921fb00077882 */ /* 0x000fe20000000000 */
[----:B------:R-:W-:Y:S01]  /*0d50*/  IMAD.MOV.U32 R17, RZ, RZ, 0x3e5ae5f1 ;  /* 0x3e5ae5f1ff117424 */ /* 0x000fe200078e00ff */
[----:B------:R-:W0:Y:S04]  /*0d60*/  F2I.S64.F64 R12, R12 ;  /* 0x0000000c000c7311 */ /* 0x000e280000301900 */
[----:B------:R-:W-:Y:S01]  /*0d70*/  DFMA R4, R14, UR6, R4 ;  /* 0x000000060e047c2b */ /* 0x000fe20008000004 */
[----:B------:R-:W-:Y:S01]  /*0d80*/  UMOV UR6, 0xf9785eba ;  /* 0xf9785eba00067882 */ /* 0x000fe20000000000 */
[----:B------:R-:W-:Y:S01]  /*0d90*/  IMAD.MOV.U32 R14, RZ, RZ, -0x3e107ad8 ;  /* 0xc1ef8528ff0e7424 */ /* 0x000fe200078e00ff */
[----:B------:R-:W-:Y:S01]  /*0da0*/  UMOV UR7, 0x3de5db65 ;  /* 0x3de5db6500077882 */ /* 0x000fe20000000000 */
[----:B------:R-:W-:Y:S01]  /*0db0*/  IMAD.MOV.U32 R15, RZ, RZ, 0x3e21eea7 ;  /* 0x3e21eea7ff0f7424 */ /* 0x000fe200078e00ff */
[----:B------:R-:W1:Y:S03]  /*0dc0*/  FRND.F64.TRUNC R18, R10 ;  /* 0x0000000a00127313 */ /* 0x000e66000030d800 */
[----:B------:R-:W-:Y:S01]  /*0dd0*/  DMUL R2, R4, R4 ;  /* 0x0000000404027228 */ /* 0x000fe20000000000 */
[----:B0-----:R-:W-:-:S02]  /*0de0*/  LOP3.LUT R0, R12, 0x1, RZ, 0xc0, !PT ;  /* 0x000000010c007812 */ /* 0x001fc400078ec0ff */
[----:B------:R-:W-:Y:S02]  /*0df0*/  LOP3.LUT P1, RZ, R12, 0x2, RZ, 0xc0, !PT ;  /* 0x000000020cff7812 */ /* 0x000fe4000782c0ff */
[----:B------:R-:W-:-:S03]  /*0e00*/  ISETP.NE.U32.AND P0, PT, R0, 0x1, PT ;  /* 0x000000010000780c */ /* 0x000fc60003f05070 */
[C---:B------:R-:W-:Y:S01]  /*0e10*/  DFMA R16, R2.reuse, UR6, -R16 ;  /* 0x0000000602107c2b */ /* 0x040fe20008000810 */
[----:B------:R-:W-:Y:S01]  /*0e20*/  UMOV UR6, 0x20fd8164 ;  /* 0x20fd816400067882 */ /* 0x000fe20000000000 */
[----:B------:R-:W-:Y:S01]  /*0e30*/  UMOV UR7, 0x3da8ff83 ;  /* 0x3da8ff8300077882 */ /* 0x000fe20000000000 */
[----:B------:R-:W-:Y:S01]  /*0e40*/  ISETP.NE.U32.AND.EX P0, PT, RZ, RZ, PT, P0 ;  /* 0x000000ffff00720c */ /* 0x000fe20003f05100 */
[C---:B------:R-:W-:Y:S01]  /*0e50*/  DFMA R14, R2.reuse, -UR6, R14 ;  /* 0x80000006020e7c2b */ /* 0x040fe2000800000e */
[----:B------:R-:W-:Y:S01]  /*0e60*/  UMOV UR6, 0x69ace392 ;  /* 0x69ace39200067882 */ /* 0x000fe20000000000 */
[----:B------:R-:W-:Y:S02]  /*0e70*/  UMOV UR7, 0x3ec71de3 ;  /* 0x3ec71de300077882 */ /* 0x000fe40000000000 */
[----:B------:R-:W-:Y:S01]  /*0e80*/  DFMA R16, R2, R16, UR6 ;  /* 0x0000000602107e2b */ /* 0x000fe20008000010 */
[----:B------:R-:W-:Y:S01]  /*0e90*/  UMOV UR6, 0x8e06e6d9 ;  /* 0x8e06e6d900067882 */ /* 0x000fe20000000000 */
[----:B------:R-:W-:-:S02]  /*0ea0*/  UMOV UR7, 0x3e927e4f ;  /* 0x3e927e4f00077882 */ /* 0x000fc40000000000 */
[C---:B------:R-:W-:Y:S01]  /*0eb0*/  DFMA R14, R2.reuse, R14, -UR6 ;  /* 0x80000006020e7e2b */ /* 0x040fe2000800000e */
[----:B------:R-:W-:Y:S01]  /*0ec0*/  UMOV UR6, 0x19db62a1 ;  /* 0x19db62a100067882 */ /* 0x000fe20000000000 */
[----:B------:R-:W-:Y:S02]  /*0ed0*/  UMOV UR7, 0x3f2a01a0 ;  /* 0x3f2a01a000077882 */ /* 0x000fe40000000000 */
[C---:B------:R-:W-:Y:S01]  /*0ee0*/  DFMA R16, R2.reuse, R16, -UR6 ;  /* 0x8000000602107e2b */ /* 0x040fe20008000010 */
[----:B------:R-:W-:Y:S01]  /*0ef0*/  UMOV UR6, 0x19ddbce9 ;  /* 0x19ddbce900067882 */ /* 0x000fe20000000000 */
[----:B------:R-:W-:Y:S02]  /*0f00*/  UMOV UR7, 0x3efa01a0 ;  /* 0x3efa01a000077882 */ /* 0x000fe40000000000 */
[----:B------:R-:W-:Y:S01]  /*0f10*/  DFMA R14, R2, R14, UR6 ;  /* 0x00000006020e7e2b */ /* 0x000fe2000800000e */
[----:B------:R-:W-:Y:S01]  /*0f20*/  UMOV UR6, 0x11110818 ;  /* 0x1111081800067882 */ /* 0x000fe20000000000 */
[----:B------:R-:W-:-:S02]  /*0f30*/  UMOV UR7, 0x3f811111 ;  /* 0x3f81111100077882 */ /* 0x000fc40000000000 */
[C---:B------:R-:W-:Y:S01]  /*0f40*/  DFMA R16, R2.reuse, R16, UR6 ;  /* 0x0000000602107e2b */ /* 0x040fe20008000010 */
[----:B------:R-:W-:Y:S01]  /*0f50*/  UMOV UR6, 0x16c15d47 ;  /* 0x16c15d4700067882 */ /* 0x000fe20000000000 */
[----:B------:R-:W-:Y:S02]  /*0f60*/  UMOV UR7, 0x3f56c16c ;  /* 0x3f56c16c00077882 */ /* 0x000fe40000000000 */
[C---:B------:R-:W-:Y:S01]  /*0f70*/  DFMA R14, R2.reuse, R14, -UR6 ;  /* 0x80000006020e7e2b */ /* 0x040fe2000800000e */
[----:B------:R-:W-:Y:S01]  /*0f80*/  UMOV UR6, 0x55555554 ;  /* 0x5555555400067882 */ /* 0x000fe20000000000 */
[----:B------:R-:W-:Y:S02]  /*0f90*/  UMOV UR7, 0x3fc55555 ;  /* 0x3fc5555500077882 */ /* 0x000fe40000000000 */
[----:B------:R-:W-:Y:S01]  /*0fa0*/  DFMA R16, R2, R16, -UR6 ;  /* 0x8000000602107e2b */ /* 0x000fe20008000010 */
[----:B------:R-:W-:Y:S01]  /*0fb0*/  UMOV UR6, 0x55555551 ;  /* 0x5555555100067882 */ /* 0x000fe20000000000 */
[----:B------:R-:W-:-:S02]  /*0fc0*/  UMOV UR7, 0x3fa55555 ;  /* 0x3fa5555500077882 */ /* 0x000fc40000000000 */
[----:B------:R-:W-:-:S04]  /*0fd0*/  DFMA R14, R2, R14, UR6 ;  /* 0x00000006020e7e2b */ /* 0x000fc8000800000e */
[----:B------:R-:W-:-:S04]  /*0fe0*/  DFMA R16, R2, R16, RZ ;  /* 0x000000100210722b */ /* 0x000fc800000000ff */
[----:B------:R-:W-:-:S04]  /*0ff0*/  DFMA R14, R2, R14, -0.5 ;  /* 0xbfe00000020e742b */ /* 0x000fc8000000000e */
[----:B------:R-:W-:-:S04]  /*1000*/  DFMA R16, R4, R16, R4 ;  /* 0x000000100410722b */ /* 0x000fc80000000004 */
[----:B------:R-:W-:Y:S01]  /*1010*/  DFMA R14, R2, R14, 1 ;  /* 0x3ff00000020e742b */ /* 0x000fe2000000000e */
[----:B------:R-:W0:Y:S05]  /*1020*/  LDC.64 R2, c[0x0][0x380] ;  /* 0x0000e000ff027b82 */ /* 0x000e2a0000000a00 */
[----:B------:R-:W-:-:S04]  /*1030*/  LOP3.LUT R5, R17, 0x80000000, RZ, 0x3c, !PT ;  /* 0x8000000011057812 */ /* 0x000fc800078e3cff */
[----:B------:R-:W-:Y:S02]  /*1040*/  FSEL R13, R5, R15, !P0 ;  /* 0x0000000f050d7208 */ /* 0x000fe40004000000 */
[----:B------:R-:W-:Y:S02]  /*1050*/  FSEL R5, R15, R17, !P0 ;  /* 0x000000110f057208 */ /* 0x000fe40004000000 */
[----:B------:R-:W-:Y:S02]  /*1060*/  @P1 LOP3.LUT R17, R13, 0x80000000, RZ, 0x3c, !PT ;  /* 0x800000000d111812 */ /* 0x000fe400078e3cff */
[----:B------:R-:W-:Y:S02]  /*1070*/  FSEL R12, R16, R14, !P0 ;  /* 0x0000000e100c7208 */ /* 0x000fe40004000000 */
[----:B------:R-:W-:Y:S01]  /*1080*/  FSEL R4, R14, R16, !P0 ;  /* 0x000000100e047208 */ /* 0x000fe20004000000 */
[----:B------:R-:W-:Y:S01]  /*1090*/  DMUL R14, RZ, R10 ;  /* 0x0000000aff0e7228 */ /* 0x000fe20000000000 */
[----:B------:R-:W-:Y:S01]  /*10a0*/  @P1 LOP3.LUT R7, R5, 0x80000000, RZ, 0x3c, !PT ;  /* 0x8000000005071812 */ /* 0x000fe200078e3cff */
[----:B------:R-:W-:Y:S01]  /*10b0*/  @P1 IMAD.MOV.U32 R13, RZ, RZ, R17 ;  /* 0x000000ffff0d1224 */ /* 0x000fe200078e0011 */
[----:B-1----:R-:W-:-:S03]  /*10c0*/  DSETP.NEU.AND P0, PT, R10, R18, PT ;  /* 0x000000120a00722a */ /* 0x002fc60003f0d000 */
[----:B------:R-:W-:Y:S02]  /*10d0*/  @P1 IMAD.MOV.U32 R5, RZ, RZ, R7 ;  /* 0x000000ffff051224 */ /* 0x000fe400078e0007 */
[----:B------:R-:W-:Y:S01]  /*10e0*/  DADD R12, RZ, R12 ;  /* 0x00000000ff0c7229 */ /* 0x000fe2000000000c */
[----:B0-----:R-:W-:Y:S01]  /*10f0*/  IMAD.WIDE R2, R6, 0x10, R2 ;  /* 0x0000001006027825 */ /* 0x001fe200078e0202 */
[----:B------:R-:W-:Y:S02]  /*1100*/  FSEL R14, R14, R4, !P0 ;  /* 0x000000040e0e7208 */ /* 0x000fe40004000000 */
[----:B------:R-:W-:-:S04]  /*1110*/  FSEL R15, R15, R5, !P0 ;  /* 0x000000050f0f7208 */ /* 0x000fc80004000000 */
[----:B------:R-:W-:Y:S02]  /*1120*/  DMUL R12, R12, R8 ;  /* 0x000000080c0c7228 */ /* 0x000fe40000000000 */
[----:B------:R-:W-:-:S07]  /*1130*/  DMUL R14, R8, R14 ;  /* 0x0000000e080e7228 */ /* 0x000fce0000000000 */
[----:B------:R-:W-:Y:S01]  /*1140*/  STG.E.128 desc[UR4][R2.64], R12 ;  /* 0x0000000c02007986 */ /* 0x000fe2000c101d04 */
[----:B------:R-:W-:Y:S05]  /*1150*/  EXIT ;  /* 0x000000000000794d */ /* 0x000fea0003800000 */
        .weak           $__internal_0_$__cuda_sm20_div_rn_f64_full
        .type           $__internal_0_$__cuda_sm20_div_rn_f64_full,@function
        .size           $__internal_0_$__cuda_sm20_div_rn_f64_full,(.L_x_14 - $__internal_0_$__cuda_sm20_div_rn_f64_full)
$__internal_0_$__cuda_sm20_div_rn_f64_full:
[----:B------:R-:W-:Y:S01]  /*1160*/  FSETP.GEU.AND P2, PT, |R13|, 1.469367938527859385e-39, PT ;  /* 0x001000000d00780b */ /* 0x000fe20003f4e200 */
[----:B------:R-:W-:Y:S01]  /*1170*/  IMAD.MOV.U32 R8, RZ, RZ, R10 ;  /* 0x000000ffff087224 */ /* 0x000fe200078e000a */
[C---:B------:R-:W-:Y:S01]  /*1180*/  FSETP.GEU.AND P0, PT, |R9|.reuse, 1.469367938527859385e-39, PT ;  /* 0x001000000900780b */ /* 0x040fe20003f0e200 */
[----:B------:R-:W-:Y:S01]  /*1190*/  IMAD.MOV.U32 R26, RZ, RZ, 0x1ca00000 ;  /* 0x1ca00000ff1a7424 */ /* 0x000fe200078e00ff */
[----:B------:R-:W-:Y:S01]  /*11a0*/  LOP3.LUT R11, R9, 0x800fffff, RZ, 0xc0, !PT ;  /* 0x800fffff090b7812 */ /* 0x000fe200078ec0ff */
[----:B------:R-:W-:Y:S01]  /*11b0*/  IMAD.MOV.U32 R24, RZ, RZ, 0x1 ;  /* 0x00000001ff187424 */ /* 0x000fe200078e00ff */
[----:B------:R-:W-:Y:S01]  /*11c0*/  LOP3.LUT R7, R13, 0x7ff00000, RZ, 0xc0, !PT ;  /* 0x7ff000000d077812 */ /* 0x000fe200078ec0ff */
[----:B------:R-:W-:Y:S01]  /*11d0*/  BSSY.RECONVERGENT B1, `(.L_x_8) ;  /* 0x0000050000017945 */ /* 0x000fe20003800200 */
[----:B------:R-:W-:Y:S02]  /*11e0*/  LOP3.LUT R11, R11, 0x3ff00000, RZ, 0xfc, !PT ;  /* 0x3ff000000b0b7812 */ /* 0x000fe400078efcff */
[----:B------:R-:W-:-:S03]  /*11f0*/  LOP3.LUT R28, R9, 0x7ff00000, RZ, 0xc0, !PT ;  /* 0x7ff00000091c7812 */ /* 0x000fc600078ec0ff */
[----:B------:R-:W-:Y:S01]  /*1200*/  @!P2 LOP3.LUT R22, R9, 0x7ff00000, RZ, 0xc0, !PT ;  /* 0x7ff000000916a812 */ /* 0x000fe200078ec0ff */
[----:B------:R-:W-:Y:S01]  /*1210*/  @!P2 IMAD.MOV.U32 R30, RZ, RZ, RZ ;  /* 0x000000ffff1ea224 */ /* 0x000fe200078e00ff */
[----:B------:R-:W-:Y:S01]  /*1220*/  @!P0 DMUL R10, R8, 8.98846567431157953865e+307 ;  /* 0x7fe00000080a8828 */ /* 0x000fe20000000000 */
[C---:B------:R-:W-:Y:S02]  /*1230*/  ISETP.GE.U32.AND P1, PT, R7.reuse, R28, PT ;  /* 0x0000001c0700720c */ /* 0x040fe40003f26070 */
[----:B------:R-:W-:Y:S02]  /*1240*/  @!P2 ISETP.GE.U32.AND P3, PT, R7, R22, PT ;  /* 0x000000160700a20c */ /* 0x000fe40003f66070 */
[C---:B------:R-:W-:Y:S01]  /*1250*/  SEL R23, R26.reuse, 0x63400000, !P1 ;  /* 0x634000001a177807 */ /* 0x040fe20004800000 */
[----:B------:R-:W0:Y:S01]  /*1260*/  MUFU.RCP64H R25, R11 ;  /* 0x0000000b00197308 */ /* 0x000e220000001800 */
[----:B------:R-:W-:Y:S02]  /*1270*/  @!P2 SEL R27, R26, 0x63400000, !P3 ;  /* 0x634000001a1ba807 */ /* 0x000fe40005800000 */
[----:B------:R-:W-:-:S02]  /*1280*/  LOP3.LUT R23, R23, 0x800fffff, R13, 0xf8, !PT ;  /* 0x800fffff17177812 */ /* 0x000fc400078ef80d */
[----:B------:R-:W-:Y:S01]  /*1290*/  @!P2 LOP3.LUT R22, R27, 0x80000000, R13, 0xf8, !PT ;  /* 0x800000001b16a812 */ /* 0x000fe200078ef80d */
[----:B------:R-:W-:Y:S01]  /*12a0*/  IMAD.MOV.U32 R27, RZ, RZ, R7 ;  /* 0x000000ffff1b7224 */ /* 0x000fe200078e0007 */
[----:B------:R-:W-:Y:S02]  /*12b0*/  @!P0 LOP3.LUT R28, R11, 0x7ff00000, RZ, 0xc0, !PT ;  /* 0x7ff000000b1c8812 */ /* 0x000fe400078ec0ff */
[----:B------:R-:W-:Y:S01]  /*12c0*/  @!P2 LOP3.LUT R31, R22, 0x100000, RZ, 0xfc, !PT ;  /* 0x00100000161fa812 */ /* 0x000fe200078efcff */
[----:B------:R-:W-:-:S06]  /*12d0*/  IMAD.MOV.U32 R22, RZ, RZ, R12 ;  /* 0x000000ffff167224 */ /* 0x000fcc00078e000c */
[----:B------:R-:W-:Y:S02]  /*12e0*/  @!P2 DFMA R22, R22, 2, -R30 ;  /* 0x400000001616a82b */ /* 0x000fe4000000081e */
[----:B0-----:R-:W-:-:S08]  /*12f0*/  DFMA R30, R24, -R10, 1 ;  /* 0x3ff00000181e742b */ /* 0x001fd0000000080a */
[----:B------:R-:W-:Y:S01]  /*1300*/  DFMA R30, R30, R30, R30 ;  /* 0x0000001e1e1e722b */ /* 0x000fe2000000001e */
[----:B------:R-:W-:-:S05]  /*1310*/  @!P2 LOP3.LUT R27, R23, 0x7ff00000, RZ, 0xc0, !PT ;  /* 0x7ff00000171ba812 */ /* 0x000fca00078ec0ff */
[----:B------:R-:W-:Y:S02]  /*1320*/  VIADD R29, R27, 0xffffffff ;  /* 0xffffffff1b1d7836 */ /* 0x000fe40000000000 */
[----:B------:R-:W-:-:S03]  /*1330*/  DFMA R24, R24, R30, R24 ;  /* 0x0000001e1818722b */ /* 0x000fc60000000018 */
[----:B------:R-:W-:Y:S01]  /*1340*/  ISETP.GT.U32.AND P0, PT, R29, 0x7feffffe, PT ;  /* 0x7feffffe1d00780c */ /* 0x000fe20003f04070 */
[----:B------:R-:W-:-:S04]  /*1350*/  VIADD R29, R28, 0xffffffff ;  /* 0xffffffff1c1d7836 */ /* 0x000fc80000000000 */
[----:B------:R-:W-:Y:S01]  /*1360*/  DFMA R32, R24, -R10, 1 ;  /* 0x3ff000001820742b */ /* 0x000fe2000000080a */
[----:B------:R-:W-:-:S07]  /*1370*/  ISETP.GT.U32.OR P0, PT, R29, 0x7feffffe, P0 ;  /* 0x7feffffe1d00780c */ /* 0x000fce0000704470 */
[----:B------:R-:W-:-:S08]  /*1380*/  DFMA R32, R24, R32, R24 ;  /* 0x000000201820722b */ /* 0x000fd00000000018 */
[----:B------:R-:W-:-:S08]  /*1390*/  DMUL R30, R32, R22 ;  /* 0x00000016201e7228 */ /* 0x000fd00000000000 */
[----:B------:R-:W-:-:S08]  /*13a0*/  DFMA R24, R30, -R10, R22 ;  /* 0x8000000a1e18722b */ /* 0x000fd00000000016 */
[----:B------:R-:W-:Y:S01]  /*13b0*/  DFMA R24, R32, R24, R30 ;  /* 0x000000182018722b */ /* 0x000fe2000000001e */
[----:B------:R-:W-:Y:S10]  /*13c0*/  @P0 BRA `(.L_x_9) ;  /* 0x00000000006c0947 */ /* 0x000ff40003800000 */
[----:B------:R-:W-:-:S04]  /*13d0*/  LOP3.LUT R28, R9, 0x7ff00000, RZ, 0xc0, !PT ;  /* 0x7ff00000091c7812 */ /* 0x000fc800078ec0ff */
[CC--:B------:R-:W-:Y:S02]  /*13e0*/  VIADDMNMX R12, R7.reuse, -R28.reuse, 0xb9600000, !PT ;  /* 0xb9600000070c7446 */ /* 0x0c0fe4000780091c */
[----:B------:R-:W-:Y:S02]  /*13f0*/  ISETP.GE.U32.AND P0, PT, R7, R28, PT ;  /* 0x0000001c0700720c */ /* 0x000fe40003f06070 */
[----:B------:R-:W-:Y:S01]  /*1400*/  VIMNMX R7, PT, PT, R12, 0x46a00000, PT ;  /* 0x46a000000c077848 */ /* 0x000fe20003fe0100 */
[----:B------:R-:W-:Y:S01]  /*1410*/  IMAD.MOV.U32 R12, RZ, RZ, RZ ;  /* 0x000000ffff0c7224 */ /* 0x000fe200078e00ff */
[----:B------:R-:W-:-:S05]  /*1420*/  SEL R26, R26, 0x63400000, !P0 ;  /* 0x634000001a1a7807 */ /* 0x000fca0004000000 */
[----:B------:R-:W-:-:S04]  /*1430*/  IMAD.IADD R7, R7, 0x1, -R26 ;  /* 0x0000000107077824 */ /* 0x000fc800078e0a1a */
[----:B------:R-:W-:-:S06]  /*1440*/  VIADD R13, R7, 0x7fe00000 ;  /* 0x7fe00000070d7836 */ /* 0x000fcc0000000000 */
[----:B------:R-:W-:-:S10]  /*1450*/  DMUL R30, R24, R12 ;  /* 0x0000000c181e7228 */ /* 0x000fd40000000000 */
[----:B------:R-:W-:-:S13]  /*1460*/  FSETP.GTU.AND P0, PT, |R31|, 1.469367938527859385e-39, PT ;  /* 0x001000001f00780b */ /* 0x000fda0003f0c200 */
[----:B------:R-:W-:Y:S05]  /*1470*/  @P0 BRA `(.L_x_10) ;  /* 0x0000000000940947 */ /* 0x000fea0003800000 */
[----:B------:R-:W-:Y:S01]  /*1480*/  DFMA R10, R24, -R10, R22 ;  /* 0x8000000a180a722b */ /* 0x000fe20000000016 */
[----:B------:R-:W-:-:S09]  /*1490*/  IMAD.MOV.U32 R12, RZ, RZ, RZ ;  /* 0x000000ffff0c7224 */ /* 0x000fd200078e00ff */
[C---:B------:R-:W-:Y:S02]  /*14a0*/  FSETP.NEU.AND P0, PT, R11.reuse, RZ, PT ;  /* 0x000000ff0b00720b */ /* 0x040fe40003f0d000 */
[----:B------:R-:W-:-:S04]  /*14b0*/  LOP3.LUT R9, R11, 0x80000000, R9, 0x48, !PT ;  /* 0x800000000b097812 */ /* 0x000fc800078e4809 */
[----:B------:R-:W-:-:S07]  /*14c0*/  LOP3.LUT R13, R9, R13, RZ, 0xfc, !PT ;  /* 0x0000000d090d7212 */ /* 0x000fce00078efcff */
[----:B------:R-:W-:Y:S05]  /*14d0*/  @!P0 BRA `(.L_x_10) ;  /* 0x00000000007c8947 */ /* 0x000fea0003800000 */
[----:B------:R-:W-:Y:S01]  /*14e0*/  IMAD.MOV R11, RZ, RZ, -R7 ;  /* 0x000000ffff0b7224 */ /* 0x000fe200078e0a07 */
[----:B------:R-:W-:Y:S01]  /*14f0*/  DMUL.RP R12, R24, R12 ;  /* 0x0000000c180c7228 */ /* 0x000fe20000008000 */
[----:B------:R-:W-:Y:S01]  /*1500*/  IMAD.MOV.U32 R10, RZ, RZ, RZ ;  /* 0x000000ffff0a7224 */ /* 0x000fe200078e00ff */
[----:B------:R-:W-:-:S05]  /*1510*/  IADD3 R7, PT, PT, -R7, -0x43300000, RZ ;  /* 0xbcd0000007077810 */ /* 0x000fca0007ffe1ff */
[----:B------:R-:W-:-:S03]  /*1520*/  DFMA R10, R30, -R10, R24 ;  /* 0x8000000a1e0a722b */ /* 0x000fc60000000018 */
[----:B------:R-:W-:-:S07]  /*1530*/  LOP3.LUT R9, R13, R9, RZ, 0x3c, !PT ;  /* 0x000000090d097212 */ /* 0x000fce00078e3cff */
[----:B------:R-:W-:-:S04]  /*1540*/  FSETP.NEU.AND P0, PT, |R11|, R7, PT ;  /* 0x000000070b00720b */ /* 0x000fc80003f0d200 */
[----:B------:R-:W-:Y:S02]  /*1550*/  FSEL R30, R12, R30, !P0 ;  /* 0x0000001e0c1e7208 */ /* 0x000fe40004000000 */
[----:B------:R-:W-:Y:S01]  /*1560*/  FSEL R31, R9, R31, !P0 ;  /* 0x0000001f091f7208 */ /* 0x000fe20004000000 */
[----:B------:R-:W-:Y:S06]  /*1570*/  BRA `(.L_x_10) ;  /* 0x0000000000547947 */ /* 0x000fec0003800000 */
.L_x_9:
[----:B------:R-:W-:-:S14]  /*1580*/  DSETP.NAN.AND P0, PT, R12, R12, PT ;  /* 0x0000000c0c00722a */ /* 0x000fdc0003f08000 */
[----:B------:R-:W-:Y:S05]  /*1590*/  @P0 BRA `(.L_x_11) ;  /* 0x0000000000440947 */ /* 0x000fea0003800000 */
[----:B------:R-:W-:-:S14]  /*15a0*/  DSETP.NAN.AND P0, PT, R8, R8, PT ;  /* 0x000000080800722a */ /* 0x000fdc0003f08000 */
[----:B------:R-:W-:Y:S05]  /*15b0*/  @P0 BRA `(.L_x_12) ;  /* 0x0000000000300947 */ /* 0x000fea0003800000 */
[----:B------:R-:W-:Y:S01]  /*15c0*/  ISETP.NE.AND P0, PT, R27, R28, PT ;  /* 0x0000001c1b00720c */ /* 0x000fe20003f05270 */
[----:B------:R-:W-:Y:S02]  /*15d0*/  IMAD.MOV.U32 R30, RZ, RZ, 0x0 ;  /* 0x00000000ff1e7424 */ /* 0x000fe400078e00ff */
[----:B------:R-:W-:-:S10]  /*15e0*/  IMAD.MOV.U32 R31, RZ, RZ, -0x80000 ;  /* 0xfff80000ff1f7424 */ /* 0x000fd400078e00ff */
[----:B------:R-:W-:Y:S05]  /*15f0*/  @!P0 BRA `(.L_x_10) ;  /* 0x0000000000348947 */ /* 0x000fea0003800000 */
[----:B------:R-:W-:Y:S02]  /*1600*/  ISETP.NE.AND P0, PT, R27, 0x7ff00000, PT ;  /* 0x7ff000001b00780c */ /* 0x000fe40003f05270 */
[----:B------:R-:W-:Y:S02]  /*1610*/  LOP3.LUT R31, R13, 0x80000000, R9, 0x48, !PT ;  /* 0x800000000d1f7812 */ /* 0x000fe400078e4809 */
[----:B------:R-:W-:-:S13]  /*1620*/  ISETP.EQ.OR P0, PT, R28, RZ, !P0 ;  /* 0x000000ff1c00720c */ /* 0x000fda0004702670 */
[----:B------:R-:W-:Y:S01]  /*1630*/  @P0 LOP3.LUT R7, R31, 0x7ff00000, RZ, 0xfc, !PT ;  /* 0x7ff000001f070812 */ /* 0x000fe200078efcff */
[----:B------:R-:W-:Y:S02]  /*1640*/  @!P0 IMAD.MOV.U32 R30, RZ, RZ, RZ ;  /* 0x000000ffff1e8224 */ /* 0x000fe400078e00ff */
[----:B------:R-:W-:Y:S02]  /*1650*/  @P0 IMAD.MOV.U32 R30, RZ, RZ, RZ ;  /* 0x000000ffff1e0224 */ /* 0x000fe400078e00ff */
[----:B------:R-:W-:Y:S01]  /*1660*/  @P0 IMAD.MOV.U32 R31, RZ, RZ, R7 ;  /* 0x000000ffff1f0224 */ /* 0x000fe200078e0007 */
[----:B------:R-:W-:Y:S06]  /*1670*/  BRA `(.L_x_10) ;  /* 0x0000000000147947 */ /* 0x000fec0003800000 */
.L_x_12:
[----:B------:R-:W-:Y:S01]  /*1680*/  LOP3.LUT R31, R9, 0x80000, RZ, 0xfc, !PT ;  /* 0x00080000091f7812 */ /* 0x000fe200078efcff */
[----:B------:R-:W-:Y:S01]  /*1690*/  IMAD.MOV.U32 R30, RZ, RZ, R8 ;  /* 0x000000ffff1e7224 */ /* 0x000fe200078e0008 */
[----:B------:R-:W-:Y:S06]  /*16a0*/  BRA `(.L_x_10) ;  /* 0x0000000000087947 */ /* 0x000fec0003800000 */
.L_x_11:
[----:B------:R-:W-:Y:S01]  /*16b0*/  LOP3.LUT R31, R13, 0x80000, RZ, 0xfc, !PT ;  /* 0x000800000d1f7812 */ /* 0x000fe200078efcff */
[----:B------:R-:W-:-:S07]  /*16c0*/  IMAD.MOV.U32 R30, RZ, RZ, R12 ;  /* 0x000000ffff1e7224 */ /* 0x000fce00078e000c */
.L_x_10:
[----:B------:R-:W-:Y:S05]  /*16d0*/  BSYNC.RECONVERGENT B1 ;  /* 0x0000000000017941 */ /* 0x000fea0003800200 */
.L_x_8:
[----:B------:R-:W-:Y:S02]  /*16e0*/  IMAD.MOV.U32 R8, RZ, RZ, R0 ;  /* 0x000000ffff087224 */ /* 0x000fe400078e0000 */
[----:B------:R-:W-:-:S04]  /*16f0*/  IMAD.MOV.U32 R9, RZ, RZ, 0x0 ;  /* 0x00000000ff097424 */ /* 0x000fc800078e00ff */
[----:B------:R-:W-:Y:S05]  /*1700*/  RET.REL.NODEC R8 `(_Z15evalphaseattGPUP7double2PKdS2_S2_S2_S2_S2_) ;  /* 0xffffffe8083c7950 */ /* 0x000fea0003c3ffff */
.L_x_13:
[----:B------:R-:W-:-:S00]  /*1710*/  BRA `(.L_x_13) ;  /* 0xfffffffc00fc7947 */ /* 0x000fc0000383ffff */
[----:B------:R-:W-:-:S00]  /*1720*/  NOP ;  /* 0x0000000000007918 */ /* 0x000fc00000000000 */
        /* <DEDUP_REMOVED lines=13> */
.L_x_14:


//--------------------- .nv.shared.reserved.0     --------------------------
	.section	.nv.shared.reserved.0,"aw",@nobits
	.weak		__nv_reservedSMEM_offset_0_alias
	.size		__nv_reservedSMEM_offset_0_alias, 0, 64
	.other		__nv_reservedSMEM_offset_0_alias,@"STO_CUDA_RESERVED_SHARED STV_DEFAULT"
__nv_reservedSMEM_offset_0_alias:
	.zero		0
	.zero		64


//--------------------- .nv.constant0._Z15evalphaseattGPUP7double2PKdS2_S2_S2_S2_S2_ --------------------------
	.section	.nv.constant0._Z15evalphaseattGPUP7double2PKdS2_S2_S2_S2_S2_,"a",@progbits
	.sectionflags	@""
	.align	4
.nv.constant0._Z15evalphaseattGPUP7double2PKdS2_S2_S2_S2_S2_:
	.zero		952


//--------------------- SYMBOLS --------------------------

	.type		.nv.reservedSmem.offset0,@object
	.size		.nv.reservedSmem.offset0,0x4
